//
// Generated by NVIDIA NVVM Compiler
//
// Compiler Build ID: CL-36424714
// Cuda compilation tools, release 13.0, V13.0.88
// Based on NVVM 20.0.0
//

.version 9.0
.target sm_100
.address_size 64

	// .globl	_Z5totalPfS_i
// _ZZ5totalPfS_iE10partialSum has been demoted

.visible .entry _Z5totalPfS_i(
	.param .u64 .ptr .align 1 _Z5totalPfS_i_param_0,
	.param .u64 .ptr .align 1 _Z5totalPfS_i_param_1,
	.param .u32 _Z5totalPfS_i_param_2
)
{
	.reg .pred 	%p<8>;
	.reg .b32 	%r<24>;
	.reg .b32 	%f<7>;
	.reg .b64 	%rd<11>;
	// demoted variable
	.shared .align 4 .b8 _ZZ5totalPfS_iE10partialSum[8192];
	ld.param.u64 	%rd3, [_Z5totalPfS_i_param_0];
	ld.param.u64 	%rd2, [_Z5totalPfS_i_param_1];
	ld.param.u32 	%r10, [_Z5totalPfS_i_param_2];
	cvta.to.global.u64 	%rd1, %rd3;
	mov.u32 	%r1, %ctaid.x;
	mov.u32 	%r23, %ntid.x;
	mul.lo.s32 	%r11, %r1, %r23;
	mov.u32 	%r3, %tid.x;
	add.s32 	%r4, %r11, %r3;
	add.s32 	%r5, %r4, %r11;
	setp.ge.u32 	%p1, %r5, %r10;
	shl.b32 	%r12, %r3, 2;
	mov.u32 	%r13, _ZZ5totalPfS_iE10partialSum;
	add.s32 	%r6, %r13, %r12;
	@%p1 bra 	$L__BB0_2;
	mul.wide.u32 	%rd4, %r5, 4;
	add.s64 	%rd5, %rd1, %rd4;
	ld.global.f32 	%f1, [%rd5];
	st.shared.f32 	[%r6], %f1;
	bra.uni 	$L__BB0_3;
$L__BB0_2:
	mov.b32 	%r14, 0;
	st.shared.u32 	[%r6], %r14;
$L__BB0_3:
	add.s32 	%r7, %r5, %r23;
	setp.ge.u32 	%p2, %r7, %r10;
	@%p2 bra 	$L__BB0_5;
	mul.wide.u32 	%rd6, %r7, 4;
	add.s64 	%rd7, %rd1, %rd6;
	ld.global.f32 	%f2, [%rd7];
	shl.b32 	%r18, %r23, 2;
	add.s32 	%r19, %r6, %r18;
	st.shared.f32 	[%r19], %f2;
	bra.uni 	$L__BB0_6;
$L__BB0_5:
	shl.b32 	%r15, %r23, 2;
	add.s32 	%r16, %r6, %r15;
	mov.b32 	%r17, 0;
	st.shared.u32 	[%r16], %r17;
$L__BB0_6:
	bar.sync 	0;
	setp.ge.u32 	%p3, %r3, %r23;
	@%p3 bra 	$L__BB0_8;
	shl.b32 	%r20, %r23, 2;
	add.s32 	%r21, %r6, %r20;
	ld.shared.f32 	%f3, [%r21];
	ld.shared.f32 	%f4, [%r6];
	add.f32 	%f5, %f3, %f4;
	st.shared.f32 	[%r6], %f5;
$L__BB0_8:
	shr.u32 	%r9, %r23, 1;
	setp.gt.u32 	%p4, %r23, 1;
	mov.u32 	%r23, %r9;
	@%p4 bra 	$L__BB0_6;
	bar.sync 	0;
	setp.ne.s32 	%p5, %r3, 0;
	shl.b32 	%r22, %r4, 1;
	setp.ge.s32 	%p6, %r22, %r10;
	or.pred  	%p7, %p5, %p6;
	@%p7 bra 	$L__BB0_11;
	ld.shared.f32 	%f6, [_ZZ5totalPfS_iE10partialSum];
	cvta.to.global.u64 	%rd8, %rd2;
	mul.wide.u32 	%rd9, %r1, 4;
	add.s64 	%rd10, %rd8, %rd9;
	st.global.f32 	[%rd10], %f6;
$L__BB0_11:
	ret;

}


// ===== COMPILED SASS (sm_100) =====

	.target	sm_100

	.elftype	@"ET_EXEC"


//--------------------- .note.nv.tkinfo           --------------------------
	.section	.note.nv.tkinfo,"",@"SHT_NOTE"
	.sectionflags	@"SHF_NOTE_NV_TKINFO"
	.tkinfo
        /*0018*/ 	.word	0x00000002
        /*0030*/ 	.string	""
        /*0030*/ 	.string	"ptxas"
        /*0030*/ 	.string	"Cuda compilation tools, release 13.0, V13.0.88"
        /*0030*/ 	.string	"Build cuda_13.0.r13.0/compiler.36424714_0"
        /*0030*/ 	.string	"-arch sm_100 -m 64 "



//--------------------- .note.nv.cuinfo           --------------------------
	.section	.note.nv.cuinfo,"",@"SHT_NOTE"
	.sectionflags	@"SHF_NOTE_NV_CUINFO"
        /*0018*/ 	.short	0x0002
        /*001a*/ 	.short	0x0064
        /*001c*/ 	.short	0x0082
	.zero		2


//--------------------- .nv.info                  --------------------------
	.section	.nv.info,"",@"SHT_CUDA_INFO"
	.align	4


	//----- nvinfo : EIATTR_REGCOUNT
	.align		4
        /*0000*/ 	.byte	0x04, 0x2f
        /*0002*/ 	.short	(.L_1 - .L_0)
	.align		4
.L_0:
        /*0004*/ 	.word	index@(_Z5totalPfS_i)
        /*0008*/ 	.word	0x0000000c


	//----- nvinfo : EIATTR_FRAME_SIZE
	.align		4
.L_1:
        /*000c*/ 	.byte	0x04, 0x11
        /*000e*/ 	.short	(.L_3 - .L_2)
	.align		4
.L_2:
        /*0010*/ 	.word	index@(_Z5totalPfS_i)
        /*0014*/ 	.word	0x00000000


	//----- nvinfo : EIATTR_MIN_STACK_SIZE
	.align		4
.L_3:
        /*0018*/ 	.byte	0x04, 0x12
        /*001a*/ 	.short	(.L_5 - .L_4)
	.align		4
.L_4:
        /*001c*/ 	.word	index@(_Z5totalPfS_i)
        /*0020*/ 	.word	0x00000000
.L_5:


//--------------------- .nv.compat                --------------------------
	.section	.nv.compat,"",@"SHT_CUDA_COMPAT_INFO"
	.align	4
        /*0000*/ 	.byte	0x02, 0x09, 0x00, 0x00, 0x02, 0x02, 0x01, 0x00, 0x02, 0x05, 0x05, 0x00, 0x03, 0x07, 0x01, 0x01
        /*0010*/ 	.byte	0x02, 0x03, 0x00, 0x00, 0x02, 0x06, 0x01, 0x00, 0x04, 0x0b, 0x08, 0x00, 0x09, 0x00, 0x00, 0x00
        /*0020*/ 	.byte	0x00, 0x00, 0x00, 0x00


//--------------------- .nv.info._Z5totalPfS_i    --------------------------
	.section	.nv.info._Z5totalPfS_i,"",@"SHT_CUDA_INFO"
	.sectionflags	@""
	.align	4


	//----- nvinfo : EIATTR_CUDA_API_VERSION
	.align		4
        /*0000*/ 	.byte	0x04, 0x37
        /*0002*/ 	.short	(.L_7 - .L_6)
.L_6:
        /*0004*/ 	.word	0x00000082


	//----- nvinfo : EIATTR_KPARAM_INFO
	.align		4
.L_7:
        /*0008*/ 	.byte	0x04, 0x17
        /*000a*/ 	.short	(.L_9 - .L_8)
.L_8:
        /*000c*/ 	.word	0x00000000
        /*0010*/ 	.short	0x0002
        /*0012*/ 	.short	0x0010
        /*0014*/ 	.byte	0x00, 0xf0, 0x11, 0x00


	//----- nvinfo : EIATTR_KPARAM_INFO
	.align		4
.L_9:
        /*0018*/ 	.byte	0x04, 0x17
        /*001a*/ 	.short	(.L_11 - .L_10)
.L_10:
        /*001c*/ 	.word	0x00000000
        /*0020*/ 	.short	0x0001
        /*0022*/ 	.short	0x0008
        /*0024*/ 	.byte	0x00, 0xf5, 0x21, 0x00


	//----- nvinfo : EIATTR_KPARAM_INFO
	.align		4
.L_11:
        /*0028*/ 	.byte	0x04, 0x17
        /*002a*/ 	.short	(.L_13 - .L_12)
.L_12:
        /*002c*/ 	.word	0x00000000
        /*0030*/ 	.short	0x0000
        /*0032*/ 	.short	0x0000
        /*0034*/ 	.byte	0x00, 0xf5, 0x21, 0x00


	//----- nvinfo : EIATTR_SPARSE_MMA_MASK
	.align		4
.L_13:
        /*0038*/ 	.byte	0x03, 0x50
        /*003a*/ 	.short	0x0000


	//----- nvinfo : EIATTR_MAXREG_COUNT
	.align		4
        /*003c*/ 	.byte	0x03, 0x1b
        /*003e*/ 	.short	0x00ff


	//----- nvinfo : EIATTR_NUM_BARRIERS
	.align		4
        /*0040*/ 	.byte	0x02, 0x4c
        /*0042*/ 	.byte	0x01
	.zero		1


	//----- nvinfo : EIATTR_MERCURY_ISA_VERSION
	.align		4
        /*0044*/ 	.byte	0x03, 0x5f
        /*0046*/ 	.short	0x0101


	//----- nvinfo : EIATTR_VRC_CTA_INIT_COUNT
	.align		4
        /*0048*/ 	.byte	0x02, 0x4a
	.zero		1
	.zero		1


	//----- nvinfo : EIATTR_EXIT_INSTR_OFFSETS
	.align		4
        /*004c*/ 	.byte	0x04, 0x1c
        /*004e*/ 	.short	(.L_15 - .L_14)


	//   ....[0]....
.L_14:
        /*0050*/ 	.word	0x000002f0


	//   ....[1]....
        /*0054*/ 	.word	0x00000370


	//----- nvinfo : EIATTR_CRS_STACK_SIZE
	.align		4
.L_15:
        /*0058*/ 	.byte	0x04, 0x1e
        /*005a*/ 	.short	(.L_17 - .L_16)
.L_16:
        /*005c*/ 	.word	0x00000000


	//----- nvinfo : EIATTR_CBANK_PARAM_SIZE
	.align		4
.L_17:
        /*0060*/ 	.byte	0x03, 0x19
        /*0062*/ 	.short	0x0014


	//----- nvinfo : EIATTR_PARAM_CBANK
	.align		4
        /*0064*/ 	.byte	0x04, 0x0a
        /*0066*/ 	.short	(.L_19 - .L_18)
	.align		4
.L_18:
        /*0068*/ 	.word	index@(.nv.constant0._Z5totalPfS_i)
        /*006c*/ 	.short	0x0380
        /*006e*/ 	.short	0x0014


	//----- nvinfo : EIATTR_SW_WAR
	.align		4
.L_19:
        /*0070*/ 	.byte	0x04, 0x36
        /*0072*/ 	.short	(.L_21 - .L_20)
.L_20:
        /*0074*/ 	.word	0x00000008
.L_21:


//--------------------- .nv.callgraph             --------------------------
	.section	.nv.callgraph,"",@"SHT_CUDA_CALLGRAPH"
	.align	4
	.sectionentsize	8
	.align		4
        /*0000*/ 	.word	0x00000000
	.align		4
        /*0004*/ 	.word	0xffffffff
	.align		4
        /*0008*/ 	.word	0x00000000
	.align		4
        /*000c*/ 	.word	0xfffffffe
	.align		4
        /*0010*/ 	.word	0x00000000
	.align		4
        /*0014*/ 	.word	0xfffffffd
	.align		4
        /*0018*/ 	.word	0x00000000
	.align		4
        /*001c*/ 	.word	0xfffffffc


//--------------------- .text._Z5totalPfS_i       --------------------------
	.section	.text._Z5totalPfS_i,"ax",@progbits
	.align	128
        .global         _Z5totalPfS_i
        .type           _Z5totalPfS_i,@function
        .size           _Z5totalPfS_i,(.L_x_4 - _Z5totalPfS_i)
        .other          _Z5totalPfS_i,@"STO_CUDA_ENTRY STV_DEFAULT"
_Z5totalPfS_i:
.text._Z5totalPfS_i:
[----:B------:R-:W-:Y:S01]  /*0000*/  LDC R1, c[0x0][0x37c] ;  /* 0x0000df00ff017b82 */ /* 0x000fe20000000800 */
[----:B------:R-:W0:Y:S01]  /*0010*/  S2R R9, SR_CTAID.X ;  /* 0x0000000000097919 */ /* 0x000e220000002500 */
[----:B------:R-:W0:Y:S01]  /*0020*/  LDCU UR8, c[0x0][0x360] ;  /* 0x00006c00ff0877ac */ /* 0x000e220008000800 */
[----:B------:R-:W0:Y:S01]  /*0030*/  S2R R6, SR_TID.X ;  /* 0x0000000000067919 */ /* 0x000e220000002100 */
[----:B------:R-:W1:Y:S01]  /*0040*/  LDCU UR9, c[0x0][0x390] ;  /* 0x00007200ff0977ac */ /* 0x000e620008000800 */
[----:B------:R-:W2:Y:S01]  /*0050*/  LDCU.64 UR6, c[0x0][0x358] ;  /* 0x00006b00ff0677ac */ /* 0x000ea20008000a00 */
[----:B0-----:R-:W-:-:S04]  /*0060*/  IMAD R0, R9, UR8, R6 ;  /* 0x0000000809007c24 */ /* 0x001fc8000f8e0206 */
[----:B------:R-:W-:-:S05]  /*0070*/  IMAD R5, R9, UR8, R0 ;  /* 0x0000000809057c24 */ /* 0x000fca000f8e0200 */
[----:B-1----:R-:W-:-:S13]  /*0080*/  ISETP.GE.U32.AND P0, PT, R5, UR9, PT ;  /* 0x0000000905007c0c */ /* 0x002fda000bf06070 */
[----:B------:R-:W0:Y:S02]  /*0090*/  @!P0 LDC.64 R2, c[0x0][0x380] ;  /* 0x0000e000ff028b82 */ /* 0x000e240000000a00 */
[----:B0-----:R-:W-:-:S06]  /*00a0*/  @!P0 IMAD.WIDE.U32 R2, R5, 0x4, R2 ;  /* 0x0000000405028825 */ /* 0x001fcc00078e0002 */
[----:B--2---:R-:W2:Y:S01]  /*00b0*/  @!P0 LDG.E R3, desc[UR6][R2.64] ;  /* 0x0000000602038981 */ /* 0x004ea2000c1e1900 */
[----:B------:R-:W0:Y:S01]  /*00c0*/  S2UR UR5, SR_CgaCtaId ;  /* 0x00000000000579c3 */ /* 0x000e220000008800 */
[----:B------:R-:W-:Y:S01]  /*00d0*/  UMOV UR4, 0x400 ;  /* 0x0000040000047882 */ /* 0x000fe20000000000 */
[----:B------:R-:W-:Y:S01]  /*00e0*/  IMAD.U32 R7, RZ, RZ, UR8 ;  /* 0x00000008ff077e24 */ /* 0x000fe2000f8e00ff */
[----:B------:R-:W-:Y:S03]  /*00f0*/  BSSY.RECONVERGENT B0, `(.L_x_0) ;  /* 0x0000010000007945 */ /* 0x000fe60003800200 */
[----:B------:R-:W-:Y:S01]  /*0100*/  IMAD.IADD R5, R5, 0x1, R7 ;  /* 0x0000000105057824 */ /* 0x000fe200078e0207 */
[----:B0-----:R-:W-:-:S06]  /*0110*/  ULEA UR4, UR5, UR4, 0x18 ;  /* 0x0000000405047291 */ /* 0x001fcc000f8ec0ff */
[----:B------:R-:W-:-:S05]  /*0120*/  LEA R4, R6, UR4, 0x2 ;  /* 0x0000000406047c11 */ /* 0x000fca000f8e10ff */
[----:B--2---:R0:W-:Y:S04]  /*0130*/  @!P0 STS [R4], R3 ;  /* 0x0000000304008388 */ /* 0x0041e80000000800 */
[----:B------:R0:W-:Y:S01]  /*0140*/  @P0 STS [R4], RZ ;  /* 0x000000ff04000388 */ /* 0x0001e20000000800 */
[----:B------:R-:W-:-:S13]  /*0150*/  ISETP.GE.U32.AND P0, PT, R5, UR9, PT ;  /* 0x0000000905007c0c */ /* 0x000fda000bf06070 */
[----:B0-----:R-:W-:Y:S05]  /*0160*/  @P0 BRA `(.L_x_1) ;  /* 0x0000000000180947 */ /* 0x001fea0003800000 */
[----:B------:R-:W0:Y:S02]  /*0170*/  LDC.64 R2, c[0x0][0x380] ;  /* 0x0000e000ff027b82 */ /* 0x000e240000000a00 */
[----:B0-----:R-:W-:-:S06]  /*0180*/  IMAD.WIDE.U32 R2, R5, 0x4, R2 ;  /* 0x0000000405027825 */ /* 0x001fcc00078e0002 */
[----:B------:R-:W2:Y:S01]  /*0190*/  LDG.E R2, desc[UR6][R2.64] ;  /* 0x0000000602027981 */ /* 0x000ea2000c1e1900 */
[----:B------:R-:W-:-:S05]  /*01a0*/  LEA R5, R7, R4, 0x2 ;  /* 0x0000000407057211 */ /* 0x000fca00078e10ff */
[----:B--2---:R1:W-:Y:S01]  /*01b0*/  STS [R5], R2 ;  /* 0x0000000205007388 */ /* 0x0043e20000000800 */
[----:B------:R-:W-:Y:S05]  /*01c0*/  BRA `(.L_x_2) ;  /* 0x0000000000087947 */ /* 0x000fea0003800000 */
.L_x_1:
[----:B------:R-:W-:-:S05]  /*01d0*/  IMAD R2, R7, 0x4, R4 ;  /* 0x0000000407027824 */ /* 0x000fca00078e0204 */
[----:B------:R0:W-:Y:S02]  /*01e0*/  STS [R2], RZ ;  /* 0x000000ff02007388 */ /* 0x0001e40000000800 */
.L_x_2:
[----:B------:R-:W-:Y:S05]  /*01f0*/  BSYNC.RECONVERGENT B0 ;  /* 0x0000000000007941 */ /* 0x000fea0003800200 */
.L_x_0:
[----:B------:R-:W-:Y:S01]  /*0200*/  BAR.SYNC.DEFER_BLOCKING 0x0 ;  /* 0x0000000000007b1d */ /* 0x000fe20000010000 */
[----:B------:R-:W-:-:S13]  /*0210*/  ISETP.GE.U32.AND P0, PT, R6, R7, PT ;  /* 0x000000070600720c */ /* 0x000fda0003f06070 */
[----:B01----:R-:W-:Y:S01]  /*0220*/  @!P0 LEA R2, R7, R4, 0x2 ;  /* 0x0000000407028211 */ /* 0x003fe200078e10ff */
[----:B------:R-:W-:Y:S05]  /*0230*/  @!P0 LDS R3, [R4] ;  /* 0x0000000004038984 */ /* 0x000fea0000000800 */
[----:B------:R-:W0:Y:S02]  /*0240*/  @!P0 LDS R2, [R2] ;  /* 0x0000000002028984 */ /* 0x000e240000000800 */
[----:B0-----:R-:W-:-:S05]  /*0250*/  @!P0 FADD R3, R2, R3 ;  /* 0x0000000302038221 */ /* 0x001fca0000000000 */
[----:B------:R2:W-:Y:S01]  /*0260*/  @!P0 STS [R4], R3 ;  /* 0x0000000304008388 */ /* 0x0005e20000000800 */
[----:B------:R-:W-:Y:S02]  /*0270*/  ISETP.GT.U32.AND P0, PT, R7, 0x1, PT ;  /* 0x000000010700780c */ /* 0x000fe40003f04070 */
[----:B------:R-:W-:-:S11]  /*0280*/  SHF.R.U32.HI R7, RZ, 0x1, R7 ;  /* 0x00000001ff077819 */ /* 0x000fd60000011607 */
[----:B--2---:R-:W-:Y:S05]  /*0290*/  @P0 BRA `(.L_x_0) ;  /* 0xfffffffc00d80947 */ /* 0x004fea000383ffff */
[----:B------:R-:W0:Y:S01]  /*02a0*/  LDCU UR4, c[0x0][0x390] ;  /* 0x00007200ff0477ac */ /* 0x000e220008000800 */
[----:B------:R-:W-:Y:S01]  /*02b0*/  IMAD.SHL.U32 R0, R0, 0x2, RZ ;  /* 0x0000000200007824 */ /* 0x000fe200078e00ff */
[----:B------:R-:W-:Y:S04]  /*02c0*/  BAR.SYNC.DEFER_BLOCKING 0x0 ;  /* 0x0000000000007b1d */ /* 0x000fe80000010000 */
[----:B0-----:R-:W-:-:S04]  /*02d0*/  ISETP.GE.AND P0, PT, R0, UR4, PT ;  /* 0x0000000400007c0c */ /* 0x001fc8000bf06270 */
[----:B------:R-:W-:-:S13]  /*02e0*/  ISETP.NE.OR P0, PT, R6, RZ, P0 ;  /* 0x000000ff0600720c */ /* 0x000fda0000705670 */
[----:B------:R-:W-:Y:S05]  /*02f0*/  @P0 EXIT ;  /* 0x000000000000094d */ /* 0x000fea0003800000 */
[----:B------:R-:W0:Y:S01]  /*0300*/  S2UR UR5, SR_CgaCtaId ;  /* 0x00000000000579c3 */ /* 0x000e220000008800 */
[----:B------:R-:W-:-:S07]  /*0310*/  UMOV UR4, 0x400 ;  /* 0x0000040000047882 */ /* 0x000fce0000000000 */
[----:B------:R-:W1:Y:S01]  /*0320*/  LDC.64 R2, c[0x0][0x388] ;  /* 0x0000e200ff027b82 */ /* 0x000e620000000a00 */
[----:B0-----:R-:W-:Y:S01]  /*0330*/  ULEA UR4, UR5, UR4, 0x18 ;  /* 0x0000000405047291 */ /* 0x001fe2000f8ec0ff */
[----:B-1----:R-:W-:-:S08]  /*0340*/  IMAD.WIDE.U32 R2, R9, 0x4, R2 ;  /* 0x0000000409027825 */ /* 0x002fd000078e0002 */
[----:B------:R-:W0:Y:S04]  /*0350*/  LDS R5, [UR4] ;  /* 0x00000004ff057984 */ /* 0x000e280008000800 */
[----:B0-----:R-:W-:Y:S01]  /*0360*/  STG.E desc[UR6][R2.64], R5 ;  /* 0x0000000502007986 */ /* 0x001fe2000c101906 */
[----:B------:R-:W-:Y:S05]  /*0370*/  EXIT ;  /* 0x000000000000794d */ /* 0x000fea0003800000 */
.L_x_3:
[----:B------:R-:W-:-:S00]  /*0380*/  BRA `(.L_x_3) ;  /* 0xfffffffc00fc7947 */ /* 0x000fc0000383ffff */
[----:B------:R-:W-:-:S00]  /*0390*/  NOP ;  /* 0x0000000000007918 */ /* 0x000fc00000000000 */
        /* <DEDUP_REMOVED lines=14> */
.L_x_4:


//--------------------- .nv.shared._Z5totalPfS_i  --------------------------
	.section	.nv.shared._Z5totalPfS_i,"aw",@nobits
	.sectionflags	@""
	.align	4
.nv.shared._Z5totalPfS_i:
	.zero		9216


//--------------------- .nv.shared.reserved.0     --------------------------
	.section	.nv.shared.reserved.0,"aw",@nobits
	.weak		__nv_reservedSMEM_offset_0_alias
	.size		__nv_reservedSMEM_offset_0_alias, 0, 64
	.other		__nv_reservedSMEM_offset_0_alias,@"STO_CUDA_RESERVED_SHARED STV_DEFAULT"
__nv_reservedSMEM_offset_0_alias:
	.zero		0
	.zero		64


//--------------------- .nv.constant0._Z5totalPfS_i --------------------------
	.section	.nv.constant0._Z5totalPfS_i,"a",@progbits
	.sectionflags	@""
	.align	4
.nv.constant0._Z5totalPfS_i:
	.zero		916


//--------------------- SYMBOLS --------------------------

	.type		.nv.reservedSmem.offset0,@object
	.size		.nv.reservedSmem.offset0,0x4
	.type		.nv.reservedSmem.cap,@object
	.size		.nv.reservedSmem.cap,0x4
